//
// Generated by NVIDIA NVVM Compiler
//
// Compiler Build ID: CL-36424714
// Cuda compilation tools, release 13.0, V13.0.88
// Based on NVVM 20.0.0
//

.version 9.0
.target sm_100
.address_size 64

	// .globl	_Z11superKernelPViiPi

.visible .entry _Z11superKernelPViiPi(
	.param .u64 .ptr .align 1 _Z11superKernelPViiPi_param_0,
	.param .u32 _Z11superKernelPViiPi_param_1,
	.param .u64 .ptr .align 1 _Z11superKernelPViiPi_param_2
)
{
	.reg .pred 	%p<6>;
	.reg .b32 	%r<12>;
	.reg .b64 	%rd<7>;

	ld.param.u64 	%rd3, [_Z11superKernelPViiPi_param_0];
	ld.param.u32 	%r5, [_Z11superKernelPViiPi_param_1];
	ld.param.u64 	%rd4, [_Z11superKernelPViiPi_param_2];
	cvta.to.global.u64 	%rd1, %rd4;
	cvta.to.global.u64 	%rd2, %rd3;
	mov.u32 	%r7, %tid.x;
	mov.u32 	%r8, %tid.y;
	mov.u32 	%r9, %ntid.x;
	mad.lo.s32 	%r1, %r8, %r9, %r7;
	and.b32  	%r2, %r1, 31;
	mov.b32 	%r11, 1;
$L__BB0_1:
	mov.u32 	%r3, %r11;
	ld.volatile.global.u32 	%r10, [%rd2];
	setp.eq.s32 	%p1, %r10, 0;
	add.s32 	%r11, %r3, 1;
	@%p1 bra 	$L__BB0_1;
	setp.ge.s32 	%p2, %r2, %r5;
	setp.gt.u32 	%p3, %r1, 31;
	or.pred  	%p4, %p2, %p3;
	@%p4 bra 	$L__BB0_4;
	mul.wide.u32 	%rd5, %r2, 4;
	add.s64 	%rd6, %rd1, %rd5;
	st.global.u32 	[%rd6+4], %r3;
$L__BB0_4:
	setp.ne.s32 	%p5, %r2, 0;
	@%p5 bra 	$L__BB0_6;
	st.global.u32 	[%rd1], %r3;
$L__BB0_6:
	ret;

}


// ===== COMPILED SASS (sm_100) =====

	.target	sm_100

	.elftype	@"ET_EXEC"


//--------------------- .note.nv.tkinfo           --------------------------
	.section	.note.nv.tkinfo,"",@"SHT_NOTE"
	.sectionflags	@"SHF_NOTE_NV_TKINFO"
	.tkinfo
        /*0018*/ 	.word	0x00000002
        /*0030*/ 	.string	""
        /*0030*/ 	.string	"ptxas"
        /*0030*/ 	.string	"Cuda compilation tools, release 13.0, V13.0.88"
        /*0030*/ 	.string	"Build cuda_13.0.r13.0/compiler.36424714_0"
        /*0030*/ 	.string	"-arch sm_100 -m 64 "



//--------------------- .note.nv.cuinfo           --------------------------
	.section	.note.nv.cuinfo,"",@"SHT_NOTE"
	.sectionflags	@"SHF_NOTE_NV_CUINFO"
        /*0018*/ 	.short	0x0002
        /*001a*/ 	.short	0x0064
        /*001c*/ 	.short	0x0082
	.zero		2


//--------------------- .nv.info                  --------------------------
	.section	.nv.info,"",@"SHT_CUDA_INFO"
	.align	4


	//----- nvinfo : EIATTR_REGCOUNT
	.align		4
        /*0000*/ 	.byte	0x04, 0x2f
        /*0002*/ 	.short	(.L_1 - .L_0)
	.align		4
.L_0:
        /*0004*/ 	.word	index@(_Z11superKernelPViiPi)
        /*0008*/ 	.word	0x0000000a


	//----- nvinfo : EIATTR_FRAME_SIZE
	.align		4
.L_1:
        /*000c*/ 	.byte	0x04, 0x11
        /*000e*/ 	.short	(.L_3 - .L_2)
	.align		4
.L_2:
        /*0010*/ 	.word	index@(_Z11superKernelPViiPi)
        /*0014*/ 	.word	0x00000000


	//----- nvinfo : EIATTR_MIN_STACK_SIZE
	.align		4
.L_3:
        /*0018*/ 	.byte	0x04, 0x12
        /*001a*/ 	.short	(.L_5 - .L_4)
	.align		4
.L_4:
        /*001c*/ 	.word	index@(_Z11superKernelPViiPi)
        /*0020*/ 	.word	0x00000000
.L_5:


//--------------------- .nv.compat                --------------------------
	.section	.nv.compat,"",@"SHT_CUDA_COMPAT_INFO"
	.align	4
        /*0000*/ 	.byte	0x02, 0x09, 0x00, 0x00, 0x02, 0x02, 0x01, 0x00, 0x02, 0x05, 0x05, 0x00, 0x03, 0x07, 0x01, 0x01
        /*0010*/ 	.byte	0x02, 0x03, 0x00, 0x00, 0x02, 0x06, 0x01, 0x00, 0x04, 0x0b, 0x08, 0x00, 0x09, 0x00, 0x00, 0x00
        /*0020*/ 	.byte	0x00, 0x00, 0x00, 0x00


//--------------------- .nv.info._Z11superKernelPViiPi --------------------------
	.section	.nv.info._Z11superKernelPViiPi,"",@"SHT_CUDA_INFO"
	.sectionflags	@""
	.align	4


	//----- nvinfo : EIATTR_CUDA_API_VERSION
	.align		4
        /*0000*/ 	.byte	0x04, 0x37
        /*0002*/ 	.short	(.L_7 - .L_6)
.L_6:
        /*0004*/ 	.word	0x00000082


	//----- nvinfo : EIATTR_KPARAM_INFO
	.align		4
.L_7:
        /*0008*/ 	.byte	0x04, 0x17
        /*000a*/ 	.short	(.L_9 - .L_8)
.L_8:
        /*000c*/ 	.word	0x00000000
        /*0010*/ 	.short	0x0002
        /*0012*/ 	.short	0x0010
        /*0014*/ 	.byte	0x00, 0xf5, 0x21, 0x00


	//----- nvinfo : EIATTR_KPARAM_INFO
	.align		4
.L_9:
        /*0018*/ 	.byte	0x04, 0x17
        /*001a*/ 	.short	(.L_11 - .L_10)
.L_10:
        /*001c*/ 	.word	0x00000000
        /*0020*/ 	.short	0x0001
        /*0022*/ 	.short	0x0008
        /*0024*/ 	.byte	0x00, 0xf0, 0x11, 0x00


	//----- nvinfo : EIATTR_KPARAM_INFO
	.align		4
.L_11:
        /*0028*/ 	.byte	0x04, 0x17
        /*002a*/ 	.short	(.L_13 - .L_12)
.L_12:
        /*002c*/ 	.word	0x00000000
        /*0030*/ 	.short	0x0000
        /*0032*/ 	.short	0x0000
        /*0034*/ 	.byte	0x00, 0xf5, 0x21, 0x00


	//----- nvinfo : EIATTR_SPARSE_MMA_MASK
	.align		4
.L_13:
        /*0038*/ 	.byte	0x03, 0x50
        /*003a*/ 	.short	0x0000


	//----- nvinfo : EIATTR_MAXREG_COUNT
	.align		4
        /*003c*/ 	.byte	0x03, 0x1b
        /*003e*/ 	.short	0x00ff


	//----- nvinfo : EIATTR_MERCURY_ISA_VERSION
	.align		4
        /*0040*/ 	.byte	0x03, 0x5f
        /*0042*/ 	.short	0x0101


	//----- nvinfo : EIATTR_VRC_CTA_INIT_COUNT
	.align		4
        /*0044*/ 	.byte	0x02, 0x4a
	.zero		1
	.zero		1


	//----- nvinfo : EIATTR_EXIT_INSTR_OFFSETS
	.align		4
        /*0048*/ 	.byte	0x04, 0x1c
        /*004a*/ 	.short	(.L_15 - .L_14)


	//   ....[0]....
.L_14:
        /*004c*/ 	.word	0x00000150


	//   ....[1]....
        /*0050*/ 	.word	0x00000180


	//----- nvinfo : EIATTR_CBANK_PARAM_SIZE
	.align		4
.L_15:
        /*0054*/ 	.byte	0x03, 0x19
        /*0056*/ 	.short	0x0018


	//----- nvinfo : EIATTR_PARAM_CBANK
	.align		4
        /*0058*/ 	.byte	0x04, 0x0a
        /*005a*/ 	.short	(.L_17 - .L_16)
	.align		4
.L_16:
        /*005c*/ 	.word	index@(.nv.constant0._Z11superKernelPViiPi)
        /*0060*/ 	.short	0x0380
        /*0062*/ 	.short	0x0018


	//----- nvinfo : EIATTR_SW_WAR
	.align		4
.L_17:
        /*0064*/ 	.byte	0x04, 0x36
        /*0066*/ 	.short	(.L_19 - .L_18)
.L_18:
        /*0068*/ 	.word	0x00000008
.L_19:


//--------------------- .nv.callgraph             --------------------------
	.section	.nv.callgraph,"",@"SHT_CUDA_CALLGRAPH"
	.align	4
	.sectionentsize	8
	.align		4
        /*0000*/ 	.word	0x00000000
	.align		4
        /*0004*/ 	.word	0xffffffff
	.align		4
        /*0008*/ 	.word	0x00000000
	.align		4
        /*000c*/ 	.word	0xfffffffe
	.align		4
        /*0010*/ 	.word	0x00000000
	.align		4
        /*0014*/ 	.word	0xfffffffd
	.align		4
        /*0018*/ 	.word	0x00000000
	.align		4
        /*001c*/ 	.word	0xfffffffc


//--------------------- .text._Z11superKernelPViiPi --------------------------
	.section	.text._Z11superKernelPViiPi,"ax",@progbits
	.align	128
        .global         _Z11superKernelPViiPi
        .type           _Z11superKernelPViiPi,@function
        .size           _Z11superKernelPViiPi,(.L_x_2 - _Z11superKernelPViiPi)
        .other          _Z11superKernelPViiPi,@"STO_CUDA_ENTRY STV_DEFAULT"
_Z11superKernelPViiPi:
.text._Z11superKernelPViiPi:
[----:B------:R-:W-:Y:S01]  /*0000*/  LDC R1, c[0x0][0x37c] ;  /* 0x0000df00ff017b82 */ /* 0x000fe20000000800 */
[----:B------:R-:W0:Y:S01]  /*0010*/  S2R R0, SR_TID.X ;  /* 0x0000000000007919 */ /* 0x000e220000002100 */
[----:B------:R-:W0:Y:S06]  /*0020*/  LDCU UR4, c[0x0][0x360] ;  /* 0x00006c00ff0477ac */ /* 0x000e2c0008000800 */
[----:B------:R-:W1:Y:S01]  /*0030*/  LDC.64 R2, c[0x0][0x380] ;  /* 0x0000e000ff027b82 */ /* 0x000e620000000a00 */
[----:B------:R-:W0:Y:S01]  /*0040*/  S2R R5, SR_TID.Y ;  /* 0x0000000000057919 */ /* 0x000e220000002200 */
[----:B------:R-:W2:Y:S01]  /*0050*/  LDCU.64 UR6, c[0x0][0x358] ;  /* 0x00006b00ff0677ac */ /* 0x000ea20008000a00 */
[----:B0-----:R-:W-:Y:S01]  /*0060*/  IMAD R0, R5, UR4, R0 ;  /* 0x0000000405007c24 */ /* 0x001fe2000f8e0200 */
[----:B------:R-:W-:-:S04]  /*0070*/  UMOV UR4, 0x1 ;  /* 0x0000000100047882 */ /* 0x000fc80000000000 */
[----:B--2---:R-:W-:-:S07]  /*0080*/  LOP3.LUT R5, R0, 0x1f, RZ, 0xc0, !PT ;  /* 0x0000001f00057812 */ /* 0x004fce00078ec0ff */
.L_x_0:
[----:B-1----:R-:W2:Y:S01]  /*0090*/  LDG.E.STRONG.SYS R4, desc[UR6][R2.64] ;  /* 0x0000000602047981 */ /* 0x002ea2000c1f5900 */
[----:B------:R-:W-:Y:S01]  /*00a0*/  IMAD.U32 R7, RZ, RZ, UR4 ;  /* 0x00000004ff077e24 */ /* 0x000fe2000f8e00ff */
[----:B------:R-:W-:Y:S01]  /*00b0*/  UIADD3 UR4, UPT, UPT, UR4, 0x1, URZ ;  /* 0x0000000104047890 */ /* 0x000fe2000fffe0ff */
[----:B--2---:R-:W-:-:S13]  /*00c0*/  ISETP.NE.AND P0, PT, R4, RZ, PT ;  /* 0x000000ff0400720c */ /* 0x004fda0003f05270 */
[----:B------:R-:W-:Y:S05]  /*00d0*/  @!P0 BRA `(.L_x_0) ;  /* 0xfffffffc00ec8947 */ /* 0x000fea000383ffff */
[----:B------:R-:W0:Y:S01]  /*00e0*/  LDCU UR4, c[0x0][0x388] ;  /* 0x00007100ff0477ac */ /* 0x000e220008000800 */
[----:B------:R-:W-:Y:S02]  /*00f0*/  ISETP.GT.U32.AND P0, PT, R0, 0x1f, PT ;  /* 0x0000001f0000780c */ /* 0x000fe40003f04070 */
[C---:B------:R-:W-:Y:S02]  /*0100*/  ISETP.NE.AND P1, PT, R5.reuse, RZ, PT ;  /* 0x000000ff0500720c */ /* 0x040fe40003f25270 */
[----:B0-----:R-:W-:-:S13]  /*0110*/  ISETP.GE.OR P0, PT, R5, UR4, P0 ;  /* 0x0000000405007c0c */ /* 0x001fda0008706670 */
[----:B------:R-:W0:Y:S02]  /*0120*/  @!P0 LDC.64 R2, c[0x0][0x390] ;  /* 0x0000e400ff028b82 */ /* 0x000e240000000a00 */
[----:B0-----:R-:W-:-:S05]  /*0130*/  @!P0 IMAD.WIDE.U32 R2, R5, 0x4, R2 ;  /* 0x0000000405028825 */ /* 0x001fca00078e0002 */
[----:B------:R0:W-:Y:S01]  /*0140*/  @!P0 STG.E desc[UR6][R2.64+0x4], R7 ;  /* 0x0000040702008986 */ /* 0x0001e2000c101906 */
[----:B------:R-:W-:Y:S05]  /*0150*/  @P1 EXIT ;  /* 0x000000000000194d */ /* 0x000fea0003800000 */
[----:B0-----:R-:W0:Y:S02]  /*0160*/  LDC.64 R2, c[0x0][0x390] ;  /* 0x0000e400ff027b82 */ /* 0x001e240000000a00 */
[----:B0-----:R-:W-:Y:S01]  /*0170*/  STG.E desc[UR6][R2.64], R7 ;  /* 0x0000000702007986 */ /* 0x001fe2000c101906 */
[----:B------:R-:W-:Y:S05]  /*0180*/  EXIT ;  /* 0x000000000000794d */ /* 0x000fea0003800000 */
.L_x_1:
[----:B------:R-:W-:-:S00]  /*0190*/  BRA `(.L_x_1) ;  /* 0xfffffffc00fc7947 */ /* 0x000fc0000383ffff */
[----:B------:R-:W-:-:S00]  /*01a0*/  NOP ;  /* 0x0000000000007918 */ /* 0x000fc00000000000 */
        /* <DEDUP_REMOVED lines=13> */
.L_x_2:


//--------------------- .nv.shared.reserved.0     --------------------------
	.section	.nv.shared.reserved.0,"aw",@nobits
	.weak		__nv_reservedSMEM_offset_0_alias
	.size		__nv_reservedSMEM_offset_0_alias, 0, 64
	.other		__nv_reservedSMEM_offset_0_alias,@"STO_CUDA_RESERVED_SHARED STV_DEFAULT"
__nv_reservedSMEM_offset_0_alias:
	.zero		0
	.zero		64


//--------------------- .nv.constant0._Z11superKernelPViiPi --------------------------
	.section	.nv.constant0._Z11superKernelPViiPi,"a",@progbits
	.sectionflags	@""
	.align	4
.nv.constant0._Z11superKernelPViiPi:
	.zero		920


//--------------------- SYMBOLS --------------------------

	.type		.nv.reservedSmem.offset0,@object
	.size		.nv.reservedSmem.offset0,0x4
